//
// Generated by NVIDIA NVVM Compiler
//
// Compiler Build ID: CL-36424714
// Cuda compilation tools, release 13.0, V13.0.88
// Based on NVVM 20.0.0
//

.version 9.0
.target sm_100
.address_size 64

	// .globl	_Z18test_warp_functionv

.visible .entry _Z18test_warp_functionv()
{
	.reg .pred 	%p<7>;
	.reg .b32 	%r<7>;

	mov.u32 	%r1, %tid.x;
	setp.ne.s32 	%p1, %r1, 0;
	mov.b32 	%r2, -1;
	vote.sync.any.pred 	%p2, %p1, %r2;
	vote.sync.all.pred 	%p3, %p1, %r2;
	and.b32  	%r5, %r1, 1;
	setp.eq.b32 	%p4, %r5, 1;
	not.pred 	%p5, %p4;
	vote.sync.ballot.b32 	%r6, %p5, %r2;
	ret;

}


// ===== COMPILED SASS (sm_100) =====

	.target	sm_100

	.elftype	@"ET_EXEC"


//--------------------- .note.nv.tkinfo           --------------------------
	.section	.note.nv.tkinfo,"",@"SHT_NOTE"
	.sectionflags	@"SHF_NOTE_NV_TKINFO"
	.tkinfo
        /*0018*/ 	.word	0x00000002
        /*0030*/ 	.string	""
        /*0030*/ 	.string	"ptxas"
        /*0030*/ 	.string	"Cuda compilation tools, release 13.0, V13.0.88"
        /*0030*/ 	.string	"Build cuda_13.0.r13.0/compiler.36424714_0"
        /*0030*/ 	.string	"-arch sm_100 -m 64 "



//--------------------- .note.nv.cuinfo           --------------------------
	.section	.note.nv.cuinfo,"",@"SHT_NOTE"
	.sectionflags	@"SHF_NOTE_NV_CUINFO"
        /*0018*/ 	.short	0x0002
        /*001a*/ 	.short	0x0064
        /*001c*/ 	.short	0x0082
	.zero		2


//--------------------- .nv.info                  --------------------------
	.section	.nv.info,"",@"SHT_CUDA_INFO"
	.align	4


	//----- nvinfo : EIATTR_REGCOUNT
	.align		4
        /*0000*/ 	.byte	0x04, 0x2f
        /*0002*/ 	.short	(.L_1 - .L_0)
	.align		4
.L_0:
        /*0004*/ 	.word	index@(_Z18test_warp_functionv)
        /*0008*/ 	.word	0x00000004


	//----- nvinfo : EIATTR_FRAME_SIZE
	.align		4
.L_1:
        /*000c*/ 	.byte	0x04, 0x11
        /*000e*/ 	.short	(.L_3 - .L_2)
	.align		4
.L_2:
        /*0010*/ 	.word	index@(_Z18test_warp_functionv)
        /*0014*/ 	.word	0x00000000


	//----- nvinfo : EIATTR_MIN_STACK_SIZE
	.align		4
.L_3:
        /*0018*/ 	.byte	0x04, 0x12
        /*001a*/ 	.short	(.L_5 - .L_4)
	.align		4
.L_4:
        /*001c*/ 	.word	index@(_Z18test_warp_functionv)
        /*0020*/ 	.word	0x00000000
.L_5:


//--------------------- .nv.compat                --------------------------
	.section	.nv.compat,"",@"SHT_CUDA_COMPAT_INFO"
	.align	4
        /*0000*/ 	.byte	0x02, 0x09, 0x00, 0x00, 0x02, 0x02, 0x01, 0x00, 0x02, 0x05, 0x05, 0x00, 0x03, 0x07, 0x01, 0x01
        /*0010*/ 	.byte	0x02, 0x03, 0x00, 0x00, 0x02, 0x06, 0x01, 0x00, 0x04, 0x0b, 0x08, 0x00, 0x09, 0x00, 0x00, 0x00
        /*0020*/ 	.byte	0x00, 0x00, 0x00, 0x00


//--------------------- .nv.info._Z18test_warp_functionv --------------------------
	.section	.nv.info._Z18test_warp_functionv,"",@"SHT_CUDA_INFO"
	.sectionflags	@""
	.align	4


	//----- nvinfo : EIATTR_CUDA_API_VERSION
	.align		4
        /*0000*/ 	.byte	0x04, 0x37
        /*0002*/ 	.short	(.L_7 - .L_6)
.L_6:
        /*0004*/ 	.word	0x00000082


	//----- nvinfo : EIATTR_SPARSE_MMA_MASK
	.align		4
.L_7:
        /*0008*/ 	.byte	0x03, 0x50
        /*000a*/ 	.short	0x0000


	//----- nvinfo : EIATTR_MAXREG_COUNT
	.align		4
        /*000c*/ 	.byte	0x03, 0x1b
        /*000e*/ 	.short	0x00ff


	//----- nvinfo : EIATTR_MERCURY_ISA_VERSION
	.align		4
        /*0010*/ 	.byte	0x03, 0x5f
        /*0012*/ 	.short	0x0101


	//----- nvinfo : EIATTR_VRC_CTA_INIT_COUNT
	.align		4
        /*0014*/ 	.byte	0x02, 0x4a
	.zero		1
	.zero		1


	//----- nvinfo : EIATTR_EXIT_INSTR_OFFSETS
	.align		4
        /*0018*/ 	.byte	0x04, 0x1c
        /*001a*/ 	.short	(.L_9 - .L_8)


	//   ....[0]....
.L_8:
        /*001c*/ 	.word	0x00000010


	//----- nvinfo : EIATTR_SW_WAR
	.align		4
.L_9:
        /*0020*/ 	.byte	0x04, 0x36
        /*0022*/ 	.short	(.L_11 - .L_10)
.L_10:
        /*0024*/ 	.word	0x00000008
.L_11:


//--------------------- .nv.callgraph             --------------------------
	.section	.nv.callgraph,"",@"SHT_CUDA_CALLGRAPH"
	.align	4
	.sectionentsize	8
	.align		4
        /*0000*/ 	.word	0x00000000
	.align		4
        /*0004*/ 	.word	0xffffffff
	.align		4
        /*0008*/ 	.word	0x00000000
	.align		4
        /*000c*/ 	.word	0xfffffffe
	.align		4
        /*0010*/ 	.word	0x00000000
	.align		4
        /*0014*/ 	.word	0xfffffffd
	.align		4
        /*0018*/ 	.word	0x00000000
	.align		4
        /*001c*/ 	.word	0xfffffffc


//--------------------- .text._Z18test_warp_functionv --------------------------
	.section	.text._Z18test_warp_functionv,"ax",@progbits
	.align	128
        .global         _Z18test_warp_functionv
        .type           _Z18test_warp_functionv,@function
        .size           _Z18test_warp_functionv,(.L_x_1 - _Z18test_warp_functionv)
        .other          _Z18test_warp_functionv,@"STO_CUDA_ENTRY STV_DEFAULT"
_Z18test_warp_functionv:
.text._Z18test_warp_functionv:
[----:B------:R-:W-:Y:S01]  /*0000*/  LDC R1, c[0x0][0x37c] ;  /* 0x0000df00ff017b82 */ /* 0x000fe20000000800 */
[----:B------:R-:W-:Y:S05]  /*0010*/  EXIT ;  /* 0x000000000000794d */ /* 0x000fea0003800000 */
.L_x_0:
[----:B------:R-:W-:-:S00]  /*0020*/  BRA `(.L_x_0) ;  /* 0xfffffffc00fc7947 */ /* 0x000fc0000383ffff */
[----:B------:R-:W-:-:S00]  /*0030*/  NOP ;  /* 0x0000000000007918 */ /* 0x000fc00000000000 */
        /* <DEDUP_REMOVED lines=12> */
.L_x_1:


//--------------------- .nv.shared.reserved.0     --------------------------
	.section	.nv.shared.reserved.0,"aw",@nobits
	.weak		__nv_reservedSMEM_offset_0_alias
	.size		__nv_reservedSMEM_offset_0_alias, 0, 64
	.other		__nv_reservedSMEM_offset_0_alias,@"STO_CUDA_RESERVED_SHARED STV_DEFAULT"
__nv_reservedSMEM_offset_0_alias:
	.zero		0
	.zero		64


//--------------------- .nv.constant0._Z18test_warp_functionv --------------------------
	.section	.nv.constant0._Z18test_warp_functionv,"a",@progbits
	.sectionflags	@""
	.align	4
.nv.constant0._Z18test_warp_functionv:
	.zero		896


//--------------------- SYMBOLS --------------------------

	.type		.nv.reservedSmem.offset0,@object
	.size		.nv.reservedSmem.offset0,0x4
